	.headerflags	@"EF_CUDA_TEXMODE_UNIFIED EF_CUDA_64BIT_ADDRESS EF_CUDA_ACCELERATORS EF_CUDA_SM90 EF_CUDA_VIRTUAL_SM(EF_CUDA_SM90)"
	.elftype	@"ET_EXEC"


//--------------------- .nv.info                  --------------------------
	.section	.nv.info,"",@"SHT_CUDA_INFO"
	.align	4


	//----- nvinfo : EIATTR_REGCOUNT
	.align		4
        /*0000*/ 	.byte	0x04, 0x2f
        /*0002*/ 	.short	(.L_1 - .L_0)
	.align		4
.L_0:
        /*0004*/ 	.word	index@(triton_poi_fused_clone_0)
        /*0008*/ 	.word	0x00000011


	//----- nvinfo : EIATTR_MIN_STACK_SIZE
	.align		4
.L_1:
        /*000c*/ 	.byte	0x04, 0x12
        /*000e*/ 	.short	(.L_3 - .L_2)
	.align		4
.L_2:
        /*0010*/ 	.word	index@(triton_poi_fused_clone_0)
        /*0014*/ 	.word	0x00000000


	//----- nvinfo : EIATTR_FRAME_SIZE
	.align		4
.L_3:
        /*0018*/ 	.byte	0x04, 0x11
        /*001a*/ 	.short	(.L_5 - .L_4)
	.align		4
.L_4:
        /*001c*/ 	.word	index@(triton_poi_fused_clone_0)
        /*0020*/ 	.word	0x00000000


	//----- nvinfo : EIATTR_MIN_STACK_SIZE
	.align		4
.L_5:
        /*0024*/ 	.byte	0x04, 0x12
        /*0026*/ 	.short	(.L_7 - .L_6)
	.align		4
.L_6:
        /*0028*/ 	.word	index@(triton_poi_fused_clone_0)
        /*002c*/ 	.word	0x00000000
.L_7:


//--------------------- .nv.info.triton_poi_fused_clone_0 --------------------------
	.section	.nv.info.triton_poi_fused_clone_0,"",@"SHT_CUDA_INFO"
	.sectionflags	@""
	.align	4


	//----- nvinfo : EIATTR_CUDA_API_VERSION
	.align		4
        /*0000*/ 	.byte	0x04, 0x37
        /*0002*/ 	.short	(.L_9 - .L_8)
.L_8:
        /*0004*/ 	.word	0x0000007c


	//----- nvinfo : EIATTR_KPARAM_INFO
	.align		4
.L_9:
        /*0008*/ 	.byte	0x04, 0x17
        /*000a*/ 	.short	(.L_11 - .L_10)
.L_10:
        /*000c*/ 	.word	0x00000000
        /*0010*/ 	.short	0x0003
        /*0012*/ 	.short	0x0014
        /*0014*/ 	.byte	0x00, 0xf0, 0x11, 0x00


	//----- nvinfo : EIATTR_KPARAM_INFO
	.align		4
.L_11:
        /*0018*/ 	.byte	0x04, 0x17
        /*001a*/ 	.short	(.L_13 - .L_12)
.L_12:
        /*001c*/ 	.word	0x00000000
        /*0020*/ 	.short	0x0002
        /*0022*/ 	.short	0x0010
        /*0024*/ 	.byte	0x00, 0xf0, 0x11, 0x00


	//----- nvinfo : EIATTR_KPARAM_INFO
	.align		4
.L_13:
        /*0028*/ 	.byte	0x04, 0x17
        /*002a*/ 	.short	(.L_15 - .L_14)
.L_14:
        /*002c*/ 	.word	0x00000000
        /*0030*/ 	.short	0x0001
        /*0032*/ 	.short	0x0008
        /*0034*/ 	.byte	0x00, 0xf4, 0x21, 0x00


	//----- nvinfo : EIATTR_KPARAM_INFO
	.align		4
.L_15:
        /*0038*/ 	.byte	0x04, 0x17
        /*003a*/ 	.short	(.L_17 - .L_16)
.L_16:
        /*003c*/ 	.word	0x00000000
        /*0040*/ 	.short	0x0000
        /*0042*/ 	.short	0x0000
        /*0044*/ 	.byte	0x00, 0xf4, 0x21, 0x00


	//----- nvinfo : EIATTR_SPARSE_MMA_MASK
	.align		4
.L_17:
        /*0048*/ 	.byte	0x03, 0x50
        /*004a*/ 	.short	0x0000


	//----- nvinfo : EIATTR_MAXREG_COUNT
	.align		4
        /*004c*/ 	.byte	0x03, 0x1b
        /*004e*/ 	.short	0x00ff


	//----- nvinfo : EIATTR_EXIT_INSTR_OFFSETS
	.align		4
        /*0050*/ 	.byte	0x04, 0x1c
        /*0052*/ 	.short	(.L_19 - .L_18)


	//   ....[0]....
.L_18:
        /*0054*/ 	.word	0x000003c0


	//   ....[1]....
        /*0058*/ 	.word	0x00000430


	//----- nvinfo : EIATTR_REQNTID
	.align		4
.L_19:
        /*005c*/ 	.byte	0x04, 0x10
        /*005e*/ 	.short	(.L_21 - .L_20)
.L_20:
        /*0060*/ 	.word	0x00000080
        /*0064*/ 	.word	0x00000001
        /*0068*/ 	.word	0x00000001


	//----- nvinfo : EIATTR_CBANK_PARAM_SIZE
	.align		4
.L_21:
        /*006c*/ 	.byte	0x03, 0x19
        /*006e*/ 	.short	0x0018


	//----- nvinfo : EIATTR_PARAM_CBANK
	.align		4
        /*0070*/ 	.byte	0x04, 0x0a
        /*0072*/ 	.short	(.L_23 - .L_22)
	.align		4
.L_22:
        /*0074*/ 	.word	index@(.nv.constant0.triton_poi_fused_clone_0)
        /*0078*/ 	.short	0x0210
        /*007a*/ 	.short	0x0018


	//----- nvinfo : EIATTR_SW_WAR
	.align		4
.L_23:
        /*007c*/ 	.byte	0x04, 0x36
        /*007e*/ 	.short	(.L_25 - .L_24)
.L_24:
        /*0080*/ 	.word	0x00000008
.L_25:


//--------------------- .nv.callgraph             --------------------------
	.section	.nv.callgraph,"",@"SHT_CUDA_CALLGRAPH"
	.align	4
	.sectionentsize	8
	.align		4
        /*0000*/ 	.word	0x00000000
	.align		4
        /*0004*/ 	.word	0xffffffff
	.align		4
        /*0008*/ 	.word	0x00000000
	.align		4
        /*000c*/ 	.word	0xfffffffe
	.align		4
        /*0010*/ 	.word	0x00000000
	.align		4
        /*0014*/ 	.word	0xfffffffd
	.align		4
        /*0018*/ 	.word	0x00000000
	.align		4
        /*001c*/ 	.word	0xfffffffc


//--------------------- .text.triton_poi_fused_clone_0 --------------------------
	.section	.text.triton_poi_fused_clone_0,"ax",@progbits
	.sectionflags	@"SHF_BARRIERS=1"
	.align	128
        .global         triton_poi_fused_clone_0
        .type           triton_poi_fused_clone_0,@function
        .size           triton_poi_fused_clone_0,(.L_x_1 - triton_poi_fused_clone_0)
        .other          triton_poi_fused_clone_0,@"STO_CUDA_ENTRY STV_DEFAULT"
triton_poi_fused_clone_0:
.text.triton_poi_fused_clone_0:
[----:B------:R-:W0:Y:S02]  /*0000*/  LDC R1, c[0x0][0x28] ;  /* 0x00000a00ff017b82 */ /* 0x000e240000000800 */
[----:B------:R-:W1:Y:S01]  /*0010*/  S2R R0, SR_CTAID.Y ;  /* 0x0000000000007919 */ /* 0x000e620000002600 */
[----:B------:R-:W-:Y:S01]  /*0020*/  ULDC.64 UR6, c[0x0][0x208] ;  /* 0x0000820000067ab9 */ /* 0x000fe20000000a00 */
[----:B------:R-:W2:Y:S01]  /*0030*/  S2R R6, SR_TID.X ;  /* 0x0000000000067919 */ /* 0x000ea20000002100 */
[----:B------:R-:W3:Y:S01]  /*0040*/  S2R R7, SR_CTAID.X ;  /* 0x0000000000077919 */ /* 0x000ee20000002500 */
[----:B-1----:R-:W-:Y:S01]  /*0050*/  IMAD.SHL.U32 R5, R0, 0x10, RZ ;  /* 0x0000001000057824 */ /* 0x002fe200078e00ff */
[--C-:B------:R-:W-:Y:S02]  /*0060*/  SHF.R.U32.HI R10, RZ, 0x1b, R0.reuse ;  /* 0x0000001bff0a7819 */ /* 0x100fe40000011600 */
[----:B------:R-:W-:Y:S01]  /*0070*/  SHF.R.S32.HI R13, RZ, 0x1b, R0 ;  /* 0x0000001bff0d7819 */ /* 0x000fe20000011400 */
[----:B--2---:R-:W-:Y:S01]  /*0080*/  IMAD.SHL.U32 R4, R6, 0x2, RZ ;  /* 0x0000000206047824 */ /* 0x004fe200078e00ff */
[----:B------:R-:W-:Y:S02]  /*0090*/  SHF.R.U32.HI R2, RZ, 0x3, R6 ;  /* 0x00000003ff027819 */ /* 0x000fe40000011606 */
[----:B------:R-:W-:Y:S01]  /*00a0*/  SGXT.U32 R10, R10, 0x1 ;  /* 0x000000010a0a781a */ /* 0x000fe20000000000 */
[----:B---3--:R-:W-:Y:S01]  /*00b0*/  IMAD.SHL.U32 R7, R7, 0x10, RZ ;  /* 0x0000001007077824 */ /* 0x008fe200078e00ff */
[----:B------:R-:W-:-:S02]  /*00c0*/  LOP3.LUT R8, R5, 0xe, R4, 0xf8, !PT ;  /* 0x0000000e05087812 */ /* 0x000fc400078ef804 */
[----:B------:R-:W-:Y:S02]  /*00d0*/  SGXT.U32 R0, R2, 0x4 ;  /* 0x000000040200781a */ /* 0x000fe40000000000 */
[----:B------:R-:W-:Y:S01]  /*00e0*/  SHF.R.S32.HI R11, RZ, 0x1, R8 ;  /* 0x00000001ff0b7819 */ /* 0x000fe20000011408 */
[----:B------:R-:W1:Y:S01]  /*00f0*/  LDC.64 R2, c[0x0][0x210] ;  /* 0x00008400ff027b82 */ /* 0x000e620000000a00 */
[----:B------:R-:W-:Y:S02]  /*0100*/  SGXT R13, R13, 0x1 ;  /* 0x000000010d0d781a */ /* 0x000fe40000000200 */
[----:B------:R-:W-:Y:S01]  /*0110*/  LOP3.LUT R9, R7, R0, RZ, 0xfc, !PT ;  /* 0x0000000007097212 */ /* 0x000fe200078efcff */
[----:B------:R-:W-:Y:S01]  /*0120*/  IMAD.IADD R12, R11, 0x1, R10 ;  /* 0x000000010b0c7824 */ /* 0x000fe200078e020a */
[----:B------:R-:W-:Y:S02]  /*0130*/  LEA.HI R13, R13, R8, RZ, 0x2 ;  /* 0x000000080d0d7211 */ /* 0x000fe400078f10ff */
[----:B------:R-:W-:-:S02]  /*0140*/  LEA.HI R10, R9, R9, RZ, 0x1 ;  /* 0x00000009090a7211 */ /* 0x000fc400078f08ff */
[----:B------:R-:W-:Y:S01]  /*0150*/  LOP3.LUT R14, R12, 0x3ffffffe, RZ, 0xc0, !PT ;  /* 0x3ffffffe0c0e7812 */ /* 0x000fe200078ec0ff */
[----:B------:R-:W-:Y:S01]  /*0160*/  IMAD.SHL.U32 R13, R13, 0x10, RZ ;  /* 0x000000100d0d7824 */ /* 0x000fe200078e00ff */
[C---:B------:R-:W-:Y:S01]  /*0170*/  LOP3.LUT R12, R10.reuse, 0x7ffffffe, RZ, 0xc0, !PT ;  /* 0x7ffffffe0a0c7812 */ /* 0x040fe200078ec0ff */
[----:B------:R-:W-:Y:S01]  /*0180*/  IMAD.SHL.U32 R10, R10, 0x4, RZ ;  /* 0x000000040a0a7824 */ /* 0x000fe200078e00ff */
[----:B------:R-:W-:Y:S01]  /*0190*/  VIMNMX R8, R8, R9, !PT ;  /* 0x0000000908087248 */ /* 0x000fe20007fe0100 */
[----:B------:R-:W-:Y:S01]  /*01a0*/  IMAD.IADD R11, R11, 0x1, -R14 ;  /* 0x000000010b0b7824 */ /* 0x000fe200078e0a0e */
[----:B------:R-:W-:Y:S01]  /*01b0*/  LOP3.LUT R13, R13, 0xffffffc0, RZ, 0xc0, !PT ;  /* 0xffffffc00d0d7812 */ /* 0x000fe200078ec0ff */
[----:B------:R-:W-:Y:S01]  /*01c0*/  IMAD.IADD R12, R9, 0x1, -R12 ;  /* 0x00000001090c7824 */ /* 0x000fe200078e0a0c */
[----:B------:R-:W-:Y:S02]  /*01d0*/  LOP3.LUT R10, R10, 0xfffffff8, RZ, 0xc0, !PT ;  /* 0xfffffff80a0a7812 */ /* 0x000fe400078ec0ff */
[----:B------:R-:W-:Y:S01]  /*01e0*/  ISETP.GE.AND P0, PT, R8, 0x10, PT ;  /* 0x000000100800780c */ /* 0x000fe20003f06270 */
[----:B------:R-:W-:-:S02]  /*01f0*/  IMAD R9, R11, 0x2, R12 ;  /* 0x000000020b097824 */ /* 0x000fc400078e020c */
[----:B------:R-:W-:-:S04]  /*0200*/  IMAD.IADD R10, R10, 0x1, R13 ;  /* 0x000000010a0a7824 */ /* 0x000fc800078e020d */
[----:B------:R-:W-:-:S04]  /*0210*/  IMAD.U32 R9, R9, 0x2, R10 ;  /* 0x0000000209097824 */ /* 0x000fc800078e000a */
[----:B-1----:R-:W-:Y:S01]  /*0220*/  IMAD.WIDE R2, R9, 0x4, R2 ;  /* 0x0000000409027825 */ /* 0x002fe200078e0202 */
[----:B------:R-:W-:-:S06]  /*0230*/  CS2R R8, SRZ ;  /* 0x0000000000087805 */ /* 0x000fcc000001ff00 */
[----:B------:R1:W2:Y:S01]  /*0240*/  @!P0 LDG.E.64 R8, desc[UR6][R2.64] ;  /* 0x0000000602088981 */ /* 0x0002a2000c1e1b00 */
[----:B------:R-:W3:Y:S01]  /*0250*/  S2UR UR5, SR_CgaCtaId ;  /* 0x00000000000579c3 */ /* 0x000ee20000008800 */
[----:B------:R-:W-:Y:S01]  /*0260*/  IMAD.SHL.U32 R6, R6, 0x20, RZ ;  /* 0x0000002006067824 */ /* 0x000fe200078e00ff */
[----:B------:R-:W-:Y:S01]  /*0270*/  LOP3.LUT R5, R5, R0, RZ, 0xfc, !PT ;  /* 0x0000000005057212 */ /* 0x000fe200078efcff */
[----:B------:R-:W-:-:S03]  /*0280*/  UMOV UR4, 0x400 ;  /* 0x0000040000047882 */ /* 0x000fc60000000000 */
[----:B------:R-:W-:Y:S02]  /*0290*/  LOP3.LUT R11, R6, 0xe0, RZ, 0xc0, !PT ;  /* 0x000000e0060b7812 */ /* 0x000fe400078ec0ff */
[----:B------:R-:W-:Y:S02]  /*02a0*/  LOP3.LUT R6, R7, 0xe, R4, 0xf8, !PT ;  /* 0x0000000e07067812 */ /* 0x000fe400078ef804 */
[C---:B------:R-:W-:Y:S02]  /*02b0*/  LOP3.LUT R0, R11.reuse, R0, RZ, 0xfc, !PT ;  /* 0x000000000b007212 */ /* 0x040fe400078efcff */
[C---:B-1----:R-:W-:Y:S02]  /*02c0*/  LOP3.LUT R3, R11.reuse, 0x10, RZ, 0xfc, !PT ;  /* 0x000000100b037812 */ /* 0x042fe400078efcff */
[-C--:B------:R-:W-:Y:S02]  /*02d0*/  LEA.HI R11, R11, R0.reuse, RZ, 0x1c ;  /* 0x000000000b0b7211 */ /* 0x080fe400078fe0ff */
[----:B------:R-:W-:-:S02]  /*02e0*/  LEA.HI R3, R3, R0, RZ, 0x1c ;  /* 0x0000000003037211 */ /* 0x000fc400078fe0ff */
[----:B------:R-:W-:Y:S02]  /*02f0*/  VIMNMX R10, R5, R6, !PT ;  /* 0x00000006050a7248 */ /* 0x000fe40007fe0100 */
[----:B------:R-:W-:Y:S02]  /*0300*/  LOP3.LUT R7, R4, 0xfe, RZ, 0xc0, !PT ;  /* 0x000000fe04077812 */ /* 0x000fe400078ec0ff */
[----:B------:R-:W-:Y:S01]  /*0310*/  SHF.R.U32.HI R4, RZ, 0x4, R4 ;  /* 0x00000004ff047819 */ /* 0x000fe20000011604 */
[----:B---3--:R-:W-:Y:S01]  /*0320*/  UPRMT UR4, UR5, 0x654, UR4 ;  /* 0x0000065405047896 */ /* 0x008fe20008000004 */
[----:B------:R-:W-:Y:S02]  /*0330*/  ISETP.GE.AND P0, PT, R10, 0x10, PT ;  /* 0x000000100a00780c */ /* 0x000fe40003f06270 */
[----:B------:R-:W-:-:S03]  /*0340*/  SGXT.U32 R2, R4, 0x4 ;  /* 0x000000040402781a */ /* 0x000fc60000000000 */
[----:B------:R-:W-:Y:S02]  /*0350*/  LEA R11, R11, UR4, 0x2 ;  /* 0x000000040b0b7c11 */ /* 0x000fe4000f8e10ff */
[----:B------:R-:W-:Y:S01]  /*0360*/  LEA R0, R3, UR4, 0x2 ;  /* 0x0000000403007c11 */ /* 0x000fe2000f8e10ff */
[----:B------:R-:W-:-:S05]  /*0370*/  IMAD.IADD R2, R7, 0x1, R2 ;  /* 0x0000000107027824 */ /* 0x000fca00078e0202 */
[----:B------:R-:W-:Y:S01]  /*0380*/  LEA R4, R2, UR4, 0x2 ;  /* 0x0000000402047c11 */ /* 0x000fe2000f8e10ff */
[----:B--2---:R1:W-:Y:S04]  /*0390*/  STS [R11], R8 ;  /* 0x000000080b007388 */ /* 0x0043e80000000800 */
[----:B------:R1:W-:Y:S01]  /*03a0*/  STS [R0+0x40], R9 ;  /* 0x0000400900007388 */ /* 0x0003e20000000800 */
[----:B------:R-:W-:Y:S06]  /*03b0*/  BAR.SYNC.DEFER_BLOCKING 0x0 ;  /* 0x0000000000007b1d */ /* 0x000fec0000010000 */
[----:B-1----:R-:W-:Y:S05]  /*03c0*/  @P0 EXIT ;  /* 0x000000000000094d */ /* 0x002fea0003800000 */
[----:B------:R-:W-:Y:S01]  /*03d0*/  LDS R8, [R4] ;  /* 0x0000000004087984 */ /* 0x000fe20000000800 */
[----:B------:R-:W0:Y:S01]  /*03e0*/  LDC.64 R2, c[0x0][0x218] ;  /* 0x00008600ff027b82 */ /* 0x000e220000000a00 */
[----:B------:R-:W-:Y:S02]  /*03f0*/  IMAD R5, R5, 0x10, R6 ;  /* 0x0000001005057824 */ /* 0x000fe400078e0206 */
[----:B------:R-:W1:Y:S02]  /*0400*/  LDS R9, [R4+0x4] ;  /* 0x0000040004097984 */ /* 0x000e640000000800 */
[----:B0-----:R-:W-:-:S05]  /*0410*/  IMAD.WIDE R2, R5, 0x4, R2 ;  /* 0x0000000405027825 */ /* 0x001fca00078e0202 */
[----:B-1----:R-:W-:Y:S01]  /*0420*/  STG.E.64 desc[UR6][R2.64], R8 ;  /* 0x0000000802007986 */ /* 0x002fe2000c101b06 */
[----:B------:R-:W-:Y:S05]  /*0430*/  EXIT ;  /* 0x000000000000794d */ /* 0x000fea0003800000 */
.L_x_0:
[----:B------:R-:W-:-:S00]  /*0440*/  BRA `(.L_x_0) ;  /* 0xfffffffc00fc7947 */ /* 0x000fc0000383ffff */
[----:B------:R-:W-:-:S00]  /*0450*/  NOP ;  /* 0x0000000000007918 */ /* 0x000fc00000000000 */
        /* <DEDUP_REMOVED lines=10> */
.L_x_1:


//--------------------- .nv.shared.triton_poi_fused_clone_0 --------------------------
	.section	.nv.shared.triton_poi_fused_clone_0,"aw",@nobits
	.sectionflags	@""
	.align	16
	.zero		1024


//--------------------- .nv.constant0.triton_poi_fused_clone_0 --------------------------
	.section	.nv.constant0.triton_poi_fused_clone_0,"a",@progbits
	.sectionflags	@""
	.align	4
.nv.constant0.triton_poi_fused_clone_0:
	.zero		552
